//
// Generated by NVIDIA NVVM Compiler
//
// Compiler Build ID: CL-36424714
// Cuda compilation tools, release 13.0, V13.0.88
// Based on NVVM 20.0.0
//

.version 9.0
.target sm_100
.address_size 64

	// .globl	_Z15initializeArrayPd

.visible .entry _Z15initializeArrayPd(
	.param .u64 .ptr .align 1 _Z15initializeArrayPd_param_0
)
{
	.reg .pred 	%p<2>;
	.reg .b32 	%r<10>;
	.reg .b32 	%f<3>;
	.reg .b64 	%rd<5>;
	.reg .b64 	%fd<5>;

	ld.param.u64 	%rd1, [_Z15initializeArrayPd_param_0];
	mov.u32 	%r2, %ctaid.x;
	mov.u32 	%r3, %ntid.x;
	mov.u32 	%r4, %tid.x;
	mad.lo.s32 	%r1, %r2, %r3, %r4;
	setp.gt.u32 	%p1, %r1, 999999999;
	@%p1 bra 	$L__BB0_2;
	cvta.to.global.u64 	%rd2, %rd1;
	shr.u32 	%r5, %r1, 3;
	mul.hi.u32 	%r6, %r5, 381774871;
	shr.u32 	%r7, %r6, 2;
	mul.lo.s32 	%r8, %r7, 360;
	sub.s32 	%r9, %r1, %r8;
	cvt.rn.f64.u32 	%fd1, %r9;
	mul.f64 	%fd2, %fd1, 0d400921FB54442D18;
	div.rn.f64 	%fd3, %fd2, 0d4066800000000000;
	cvt.rn.f32.f64 	%f1, %fd3;
	sin.approx.f32 	%f2, %f1;
	cvt.f64.f32 	%fd4, %f2;
	mul.wide.u32 	%rd3, %r1, 8;
	add.s64 	%rd4, %rd2, %rd3;
	st.global.f64 	[%rd4], %fd4;
$L__BB0_2:
	ret;

}


// ===== COMPILED SASS (sm_100) =====

	.target	sm_100

	.elftype	@"ET_EXEC"


//--------------------- .note.nv.tkinfo           --------------------------
	.section	.note.nv.tkinfo,"",@"SHT_NOTE"
	.sectionflags	@"SHF_NOTE_NV_TKINFO"
	.tkinfo
        /*0018*/ 	.word	0x00000002
        /*0030*/ 	.string	""
        /*0030*/ 	.string	"ptxas"
        /*0030*/ 	.string	"Cuda compilation tools, release 13.0, V13.0.88"
        /*0030*/ 	.string	"Build cuda_13.0.r13.0/compiler.36424714_0"
        /*0030*/ 	.string	"-arch sm_100 -m 64 "



//--------------------- .note.nv.cuinfo           --------------------------
	.section	.note.nv.cuinfo,"",@"SHT_NOTE"
	.sectionflags	@"SHF_NOTE_NV_CUINFO"
        /*0018*/ 	.short	0x0002
        /*001a*/ 	.short	0x0064
        /*001c*/ 	.short	0x0082
	.zero		2


//--------------------- .nv.info                  --------------------------
	.section	.nv.info,"",@"SHT_CUDA_INFO"
	.align	4


	//----- nvinfo : EIATTR_REGCOUNT
	.align		4
        /*0000*/ 	.byte	0x04, 0x2f
        /*0002*/ 	.short	(.L_1 - .L_0)
	.align		4
.L_0:
        /*0004*/ 	.word	index@(_Z15initializeArrayPd)
        /*0008*/ 	.word	0x00000017


	//----- nvinfo : EIATTR_FRAME_SIZE
	.align		4
.L_1:
        /*000c*/ 	.byte	0x04, 0x11
        /*000e*/ 	.short	(.L_3 - .L_2)
	.align		4
.L_2:
        /*0010*/ 	.word	index@($__internal_0_$__cuda_sm20_div_rn_f64_full)
        /*0014*/ 	.word	0x00000000


	//----- nvinfo : EIATTR_FRAME_SIZE
	.align		4
.L_3:
        /*0018*/ 	.byte	0x04, 0x11
        /*001a*/ 	.short	(.L_5 - .L_4)
	.align		4
.L_4:
        /*001c*/ 	.word	index@(_Z15initializeArrayPd)
        /*0020*/ 	.word	0x00000000


	//----- nvinfo : EIATTR_MIN_STACK_SIZE
	.align		4
.L_5:
        /*0024*/ 	.byte	0x04, 0x12
        /*0026*/ 	.short	(.L_7 - .L_6)
	.align		4
.L_6:
        /*0028*/ 	.word	index@(_Z15initializeArrayPd)
        /*002c*/ 	.word	0x00000000
.L_7:


//--------------------- .nv.compat                --------------------------
	.section	.nv.compat,"",@"SHT_CUDA_COMPAT_INFO"
	.align	4
        /*0000*/ 	.byte	0x02, 0x09, 0x00, 0x00, 0x02, 0x02, 0x01, 0x00, 0x02, 0x05, 0x05, 0x00, 0x03, 0x07, 0x01, 0x01
        /*0010*/ 	.byte	0x02, 0x03, 0x00, 0x00, 0x02, 0x06, 0x01, 0x00, 0x04, 0x0b, 0x08, 0x00, 0x01, 0x00, 0x00, 0x00
        /*0020*/ 	.byte	0x00, 0x00, 0x00, 0x00


//--------------------- .nv.info._Z15initializeArrayPd --------------------------
	.section	.nv.info._Z15initializeArrayPd,"",@"SHT_CUDA_INFO"
	.sectionflags	@""
	.align	4


	//----- nvinfo : EIATTR_CUDA_API_VERSION
	.align		4
        /*0000*/ 	.byte	0x04, 0x37
        /*0002*/ 	.short	(.L_9 - .L_8)
.L_8:
        /*0004*/ 	.word	0x00000082


	//----- nvinfo : EIATTR_KPARAM_INFO
	.align		4
.L_9:
        /*0008*/ 	.byte	0x04, 0x17
        /*000a*/ 	.short	(.L_11 - .L_10)
.L_10:
        /*000c*/ 	.word	0x00000000
        /*0010*/ 	.short	0x0000
        /*0012*/ 	.short	0x0000
        /*0014*/ 	.byte	0x00, 0xf5, 0x21, 0x00


	//----- nvinfo : EIATTR_SPARSE_MMA_MASK
	.align		4
.L_11:
        /*0018*/ 	.byte	0x03, 0x50
        /*001a*/ 	.short	0x0000


	//----- nvinfo : EIATTR_MAXREG_COUNT
	.align		4
        /*001c*/ 	.byte	0x03, 0x1b
        /*001e*/ 	.short	0x00ff


	//----- nvinfo : EIATTR_MERCURY_ISA_VERSION
	.align		4
        /*0020*/ 	.byte	0x03, 0x5f
        /*0022*/ 	.short	0x0101


	//----- nvinfo : EIATTR_VRC_CTA_INIT_COUNT
	.align		4
        /*0024*/ 	.byte	0x02, 0x4a
	.zero		1
	.zero		1


	//----- nvinfo : EIATTR_EXIT_INSTR_OFFSETS
	.align		4
        /*0028*/ 	.byte	0x04, 0x1c
        /*002a*/ 	.short	(.L_13 - .L_12)


	//   ....[0]....
.L_12:
        /*002c*/ 	.word	0x00000060


	//   ....[1]....
        /*0030*/ 	.word	0x000002b0


	//----- nvinfo : EIATTR_CRS_STACK_SIZE
	.align		4
.L_13:
        /*0034*/ 	.byte	0x04, 0x1e
        /*0036*/ 	.short	(.L_15 - .L_14)
.L_14:
        /*0038*/ 	.word	0x00000000


	//----- nvinfo : EIATTR_CBANK_PARAM_SIZE
	.align		4
.L_15:
        /*003c*/ 	.byte	0x03, 0x19
        /*003e*/ 	.short	0x0008


	//----- nvinfo : EIATTR_PARAM_CBANK
	.align		4
        /*0040*/ 	.byte	0x04, 0x0a
        /*0042*/ 	.short	(.L_17 - .L_16)
	.align		4
.L_16:
        /*0044*/ 	.word	index@(.nv.constant0._Z15initializeArrayPd)
        /*0048*/ 	.short	0x0380
        /*004a*/ 	.short	0x0008


	//----- nvinfo : EIATTR_SW_WAR
	.align		4
.L_17:
        /*004c*/ 	.byte	0x04, 0x36
        /*004e*/ 	.short	(.L_19 - .L_18)
.L_18:
        /*0050*/ 	.word	0x00000008
.L_19:


//--------------------- .nv.callgraph             --------------------------
	.section	.nv.callgraph,"",@"SHT_CUDA_CALLGRAPH"
	.align	4
	.sectionentsize	8
	.align		4
        /*0000*/ 	.word	0x00000000
	.align		4
        /*0004*/ 	.word	0xffffffff
	.align		4
        /*0008*/ 	.word	0x00000000
	.align		4
        /*000c*/ 	.word	0xfffffffe
	.align		4
        /*0010*/ 	.word	0x00000000
	.align		4
        /*0014*/ 	.word	0xfffffffd
	.align		4
        /*0018*/ 	.word	0x00000000
	.align		4
        /*001c*/ 	.word	0xfffffffc


//--------------------- .text._Z15initializeArrayPd --------------------------
	.section	.text._Z15initializeArrayPd,"ax",@progbits
	.align	128
        .global         _Z15initializeArrayPd
        .type           _Z15initializeArrayPd,@function
        .size           _Z15initializeArrayPd,(.L_x_7 - _Z15initializeArrayPd)
        .other          _Z15initializeArrayPd,@"STO_CUDA_ENTRY STV_DEFAULT"
_Z15initializeArrayPd:
.text._Z15initializeArrayPd:
[----:B------:R-:W-:Y:S01]  /*0000*/  LDC R1, c[0x0][0x37c] ;  /* 0x0000df00ff017b82 */ /* 0x000fe20000000800 */
[----:B------:R-:W0:Y:S07]  /*0010*/  S2R R3, SR_TID.X ;  /* 0x0000000000037919 */ /* 0x000e2e0000002100 */
[----:B------:R-:W0:Y:S08]  /*0020*/  S2UR UR4, SR_CTAID.X ;  /* 0x00000000000479c3 */ /* 0x000e300000002500 */
[----:B------:R-:W0:Y:S02]  /*0030*/  LDC R0, c[0x0][0x360] ;  /* 0x0000d800ff007b82 */ /* 0x000e240000000800 */
[----:B0-----:R-:W-:-:S05]  /*0040*/  IMAD R0, R0, UR4, R3 ;  /* 0x0000000400007c24 */ /* 0x001fca000f8e0203 */
[----:B------:R-:W-:-:S13]  /*0050*/  ISETP.GT.U32.AND P0, PT, R0, 0x3b9ac9ff, PT ;  /* 0x3b9ac9ff0000780c */ /* 0x000fda0003f04070 */
[----:B------:R-:W-:Y:S05]  /*0060*/  @P0 EXIT ;  /* 0x000000000000094d */ /* 0x000fea0003800000 */
[----:B------:R-:W0:Y:S01]  /*0070*/  MUFU.RCP64H R3, 180 ;  /* 0x4066800000037908 */ /* 0x000e220000001800 */
[----:B------:R-:W-:Y:S01]  /*0080*/  IMAD.MOV.U32 R8, RZ, RZ, 0x0 ;  /* 0x00000000ff087424 */ /* 0x000fe200078e00ff */
[----:B------:R-:W-:Y:S01]  /*0090*/  SHF.R.U32.HI R6, RZ, 0x3, R0 ;  /* 0x00000003ff067819 */ /* 0x000fe20000011600 */
[----:B------:R-:W-:Y:S01]  /*00a0*/  IMAD.MOV.U32 R9, RZ, RZ, 0x40668000 ;  /* 0x40668000ff097424 */ /* 0x000fe200078e00ff */
[----:B------:R-:W-:Y:S01]  /*00b0*/  UMOV UR4, 0x54442d18 ;  /* 0x54442d1800047882 */ /* 0x000fe20000000000 */
[----:B------:R-:W-:Y:S01]  /*00c0*/  IMAD.MOV.U32 R2, RZ, RZ, 0x1 ;  /* 0x00000001ff027424 */ /* 0x000fe200078e00ff */
[----:B------:R-:W-:Y:S01]  /*00d0*/  UMOV UR5, 0x400921fb ;  /* 0x400921fb00057882 */ /* 0x000fe20000000000 */
[----:B------:R-:W-:Y:S01]  /*00e0*/  IMAD.HI.U32 R6, R6, 0x16c16c17, RZ ;  /* 0x16c16c1706067827 */ /* 0x000fe200078e00ff */
[----:B------:R-:W-:Y:S04]  /*00f0*/  BSSY.RECONVERGENT B0, `(.L_x_0) ;  /* 0x0000014000007945 */ /* 0x000fe80003800200 */
[----:B------:R-:W-:Y:S01]  /*0100*/  SHF.R.U32.HI R7, RZ, 0x2, R6 ;  /* 0x00000002ff077819 */ /* 0x000fe20000011606 */
[----:B0-----:R-:W-:-:S04]  /*0110*/  DFMA R4, R2, -R8, 1 ;  /* 0x3ff000000204742b */ /* 0x001fc80000000808 */
[----:B------:R-:W-:-:S04]  /*0120*/  IMAD R10, R7, -0x168, R0 ;  /* 0xfffffe98070a7824 */ /* 0x000fc800078e0200 */
[----:B------:R-:W-:-:S08]  /*0130*/  DFMA R4, R4, R4, R4 ;  /* 0x000000040404722b */ /* 0x000fd00000000004 */
[----:B------:R-:W-:Y:S01]  /*0140*/  DFMA R6, R2, R4, R2 ;  /* 0x000000040206722b */ /* 0x000fe20000000002 */
[----:B------:R-:W0:Y:S07]  /*0150*/  I2F.F64.U32 R2, R10 ;  /* 0x0000000a00027312 */ /* 0x000e2e0000201800 */
[----:B------:R-:W-:-:S08]  /*0160*/  DFMA R8, R6, -R8, 1 ;  /* 0x3ff000000608742b */ /* 0x000fd00000000808 */
[----:B------:R-:W-:Y:S02]  /*0170*/  DFMA R8, R6, R8, R6 ;  /* 0x000000080608722b */ /* 0x000fe40000000006 */
[----:B0-----:R-:W-:Y:S01]  /*0180*/  DMUL R4, R2, UR4 ;  /* 0x0000000402047c28 */ /* 0x001fe20008000000 */
[----:B------:R-:W0:Y:S07]  /*0190*/  LDCU.64 UR4, c[0x0][0x358] ;  /* 0x00006b00ff0477ac */ /* 0x000e2e0008000a00 */
[----:B------:R-:W-:-:S02]  /*01a0*/  DMUL R2, R4, R8 ;  /* 0x0000000804027228 */ /* 0x000fc40000000000 */
[----:B------:R-:W-:-:S06]  /*01b0*/  FSETP.GEU.AND P1, PT, |R5|, 6.5827683646048100446e-37, PT ;  /* 0x036000000500780b */ /* 0x000fcc0003f2e200 */
[----:B------:R-:W-:-:S08]  /*01c0*/  DFMA R6, R2, -180, R4 ;  /* 0xc06680000206782b */ /* 0x000fd00000000004 */
[----:B------:R-:W-:-:S10]  /*01d0*/  DFMA R2, R8, R6, R2 ;  /* 0x000000060802722b */ /* 0x000fd40000000002 */
[----:B------:R-:W-:-:S05]  /*01e0*/  FFMA R6, RZ, 3.6015625, R3 ;  /* 0x40668000ff067823 */ /* 0x000fca0000000003 */
[----:B------:R-:W-:-:S13]  /*01f0*/  FSETP.GT.AND P0, PT, |R6|, 1.469367938527859385e-39, PT ;  /* 0x001000000600780b */ /* 0x000fda0003f04200 */
[----:B0-----:R-:W-:Y:S05]  /*0200*/  @P0 BRA P1, `(.L_x_1) ;  /* 0x0000000000080947 */ /* 0x001fea0000800000 */
[----:B------:R-:W-:-:S07]  /*0210*/  MOV R6, 0x230 ;  /* 0x0000023000067802 */ /* 0x000fce0000000f00 */
[----:B------:R-:W-:Y:S05]  /*0220*/  CALL.REL.NOINC `($__internal_0_$__cuda_sm20_div_rn_f64_full) ;  /* 0x0000000000247944 */ /* 0x000fea0003c00000 */
.L_x_1:
[----:B------:R-:W-:Y:S05]  /*0230*/  BSYNC.RECONVERGENT B0 ;  /* 0x0000000000007941 */ /* 0x000fea0003800200 */
.L_x_0:
[----:B------:R-:W0:Y:S01]  /*0240*/  F2F.F32.F64 R2, R2 ;  /* 0x0000000200027310 */ /* 0x000e220000301000 */
[----:B------:R-:W1:Y:S01]  /*0250*/  LDC.64 R6, c[0x0][0x380] ;  /* 0x0000e000ff067b82 */ /* 0x000e620000000a00 */
[----:B0-----:R-:W-:-:S06]  /*0260*/  FMUL.RZ R8, R2, 0.15915493667125701904 ;  /* 0x3e22f98302087820 */ /* 0x001fcc000040c000 */
[----:B------:R-:W0:Y:S01]  /*0270*/  MUFU.SIN R4, R8 ;  /* 0x0000000800047308 */ /* 0x000e220000000400 */
[----:B-1----:R-:W-:-:S07]  /*0280*/  IMAD.WIDE.U32 R6, R0, 0x8, R6 ;  /* 0x0000000800067825 */ /* 0x002fce00078e0006 */
[----:B0-----:R-:W0:Y:S02]  /*0290*/  F2F.F64.F32 R4, R4 ;  /* 0x0000000400047310 */ /* 0x001e240000201800 */
[----:B0-----:R-:W-:Y:S01]  /*02a0*/  STG.E.64 desc[UR4][R6.64], R4 ;  /* 0x0000000406007986 */ /* 0x001fe2000c101b04 */
[----:B------:R-:W-:Y:S05]  /*02b0*/  EXIT ;  /* 0x000000000000794d */ /* 0x000fea0003800000 */
        .weak           $__internal_0_$__cuda_sm20_div_rn_f64_full
        .type           $__internal_0_$__cuda_sm20_div_rn_f64_full,@function
        .size           $__internal_0_$__cuda_sm20_div_rn_f64_full,(.L_x_7 - $__internal_0_$__cuda_sm20_div_rn_f64_full)
$__internal_0_$__cuda_sm20_div_rn_f64_full:
[----:B------:R-:W-:Y:S01]  /*02c0*/  IMAD.MOV.U32 R3, RZ, RZ, 0x3ff68000 ;  /* 0x3ff68000ff037424 */ /* 0x000fe200078e00ff */
[C---:B------:R-:W-:Y:S01]  /*02d0*/  FSETP.GEU.AND P1, PT, |R5|.reuse, 1.469367938527859385e-39, PT ;  /* 0x001000000500780b */ /* 0x040fe20003f2e200 */
[----:B------:R-:W-:Y:S01]  /*02e0*/  IMAD.MOV.U32 R2, RZ, RZ, 0x0 ;  /* 0x00000000ff027424 */ /* 0x000fe200078e00ff */
[----:B------:R-:W-:Y:S01]  /*02f0*/  LOP3.LUT R7, R5, 0x7ff00000, RZ, 0xc0, !PT ;  /* 0x7ff0000005077812 */ /* 0x000fe200078ec0ff */
[----:B------:R-:W0:Y:S01]  /*0300*/  MUFU.RCP64H R9, R3 ;  /* 0x0000000300097308 */ /* 0x000e220000001800 */
[----:B------:R-:W-:Y:S01]  /*0310*/  IMAD.MOV.U32 R8, RZ, RZ, 0x1 ;  /* 0x00000001ff087424 */ /* 0x000fe200078e00ff */
[----:B------:R-:W-:Y:S01]  /*0320*/  BSSY.RECONVERGENT B1, `(.L_x_2) ;  /* 0x0000045000017945 */ /* 0x000fe20003800200 */
[----:B------:R-:W-:Y:S01]  /*0330*/  IMAD.MOV.U32 R13, RZ, RZ, 0x1ca00000 ;  /* 0x1ca00000ff0d7424 */ /* 0x000fe200078e00ff */
[----:B------:R-:W-:Y:S01]  /*0340*/  ISETP.GE.U32.AND P0, PT, R7, 0x40600000, PT ;  /* 0x406000000700780c */ /* 0x000fe20003f06070 */
[----:B------:R-:W-:Y:S02]  /*0350*/  IMAD.MOV.U32 R18, RZ, RZ, R7 ;  /* 0x000000ffff127224 */ /* 0x000fe400078e0007 */
[----:B------:R-:W-:Y:S01]  /*0360*/  IMAD.MOV.U32 R19, RZ, RZ, 0x40600000 ;  /* 0x40600000ff137424 */ /* 0x000fe200078e00ff */
[----:B------:R-:W-:-:S03]  /*0370*/  SEL R13, R13, 0x63400000, !P0 ;  /* 0x634000000d0d7807 */ /* 0x000fc60004000000 */
[----:B------:R-:W-:Y:S01]  /*0380*/  VIADD R20, R19, 0xffffffff ;  /* 0xffffffff13147836 */ /* 0x000fe20000000000 */
[----:B0-----:R-:W-:-:S08]  /*0390*/  DFMA R10, R8, -R2, 1 ;  /* 0x3ff00000080a742b */ /* 0x001fd00000000802 */
[----:B------:R-:W-:-:S08]  /*03a0*/  DFMA R10, R10, R10, R10 ;  /* 0x0000000a0a0a722b */ /* 0x000fd0000000000a */
[----:B------:R-:W-:Y:S01]  /*03b0*/  DFMA R14, R8, R10, R8 ;  /* 0x0000000a080e722b */ /* 0x000fe20000000008 */
[C-C-:B------:R-:W-:Y:S01]  /*03c0*/  @!P1 LOP3.LUT R10, R13.reuse, 0x80000000, R5.reuse, 0xf8, !PT ;  /* 0x800000000d0a9812 */ /* 0x140fe200078ef805 */
[----:B------:R-:W-:Y:S01]  /*03d0*/  IMAD.MOV.U32 R8, RZ, RZ, R4 ;  /* 0x000000ffff087224 */ /* 0x000fe200078e0004 */
[----:B------:R-:W-:Y:S02]  /*03e0*/  LOP3.LUT R9, R13, 0x800fffff, R5, 0xf8, !PT ;  /* 0x800fffff0d097812 */ /* 0x000fe400078ef805 */
[----:B------:R-:W-:Y:S01]  /*03f0*/  @!P1 LOP3.LUT R11, R10, 0x100000, RZ, 0xfc, !PT ;  /* 0x001000000a0b9812 */ /* 0x000fe200078efcff */
[----:B------:R-:W-:Y:S02]  /*0400*/  @!P1 IMAD.MOV.U32 R10, RZ, RZ, RZ ;  /* 0x000000ffff0a9224 */ /* 0x000fe400078e00ff */
[----:B------:R-:W-:-:S04]  /*0410*/  DFMA R16, R14, -R2, 1 ;  /* 0x3ff000000e10742b */ /* 0x000fc80000000802 */
[----:B------:R-:W-:-:S04]  /*0420*/  @!P1 DFMA R8, R8, 2, -R10 ;  /* 0x400000000808982b */ /* 0x000fc8000000080a */
[----:B------:R-:W-:-:S06]  /*0430*/  DFMA R16, R14, R16, R14 ;  /* 0x000000100e10722b */ /* 0x000fcc000000000e */
[----:B------:R-:W-:Y:S02]  /*0440*/  @!P1 LOP3.LUT R18, R9, 0x7ff00000, RZ, 0xc0, !PT ;  /* 0x7ff0000009129812 */ /* 0x000fe400078ec0ff */
[----:B------:R-:W-:-:S03]  /*0450*/  DMUL R10, R16, R8 ;  /* 0x00000008100a7228 */ /* 0x000fc60000000000 */
[----:B------:R-:W-:-:S05]  /*0460*/  VIADD R12, R18, 0xffffffff ;  /* 0xffffffff120c7836 */ /* 0x000fca0000000000 */
[----:B------:R-:W-:Y:S01]  /*0470*/  DFMA R14, R10, -R2, R8 ;  /* 0x800000020a0e722b */ /* 0x000fe20000000008 */
[----:B------:R-:W-:-:S04]  /*0480*/  ISETP.GT.U32.AND P0, PT, R12, 0x7feffffe, PT ;  /* 0x7feffffe0c00780c */ /* 0x000fc80003f04070 */
[----:B------:R-:W-:-:S03]  /*0490*/  ISETP.GT.U32.OR P0, PT, R20, 0x7feffffe, P0 ;  /* 0x7feffffe1400780c */ /* 0x000fc60000704470 */
[----:B------:R-:W-:-:S10]  /*04a0*/  DFMA R10, R16, R14, R10 ;  /* 0x0000000e100a722b */ /* 0x000fd4000000000a */
[----:B------:R-:W-:Y:S05]  /*04b0*/  @P0 BRA `(.L_x_3) ;  /* 0x0000000000680947 */ /* 0x000fea0003800000 */
[----:B------:R-:W-:-:S05]  /*04c0*/  IMAD.MOV.U32 R4, RZ, RZ, 0x40600000 ;  /* 0x40600000ff047424 */ /* 0x000fca00078e00ff */
[----:B------:R-:W-:-:S04]  /*04d0*/  VIADDMNMX R7, R7, -R4, 0xb9600000, !PT ;  /* 0xb960000007077446 */ /* 0x000fc80007800904 */
[----:B------:R-:W-:-:S05]  /*04e0*/  VIMNMX R4, PT, PT, R7, 0x46a00000, PT ;  /* 0x46a0000007047848 */ /* 0x000fca0003fe0100 */
[----:B------:R-:W-:Y:S02]  /*04f0*/  IMAD.IADD R7, R4, 0x1, -R13 ;  /* 0x0000000104077824 */ /* 0x000fe400078e0a0d */
[----:B------:R-:W-:Y:S02]  /*0500*/  IMAD.MOV.U32 R4, RZ, RZ, RZ ;  /* 0x000000ffff047224 */ /* 0x000fe400078e00ff */
[----:B------:R-:W-:-:S06]  /*0510*/  VIADD R5, R7, 0x7fe00000 ;  /* 0x7fe0000007057836 */ /* 0x000fcc0000000000 */
[----:B------:R-:W-:-:S10]  /*0520*/  DMUL R12, R10, R4 ;  /* 0x000000040a0c7228 */ /* 0x000fd40000000000 */
[----:B------:R-:W-:-:S13]  /*0530*/  FSETP.GTU.AND P0, PT, |R13|, 1.469367938527859385e-39, PT ;  /* 0x001000000d00780b */ /* 0x000fda0003f0c200 */
[----:B------:R-:W-:Y:S05]  /*0540*/  @P0 BRA `(.L_x_4) ;  /* 0x0000000000880947 */ /* 0x000fea0003800000 */
[----:B------:R-:W-:Y:S01]  /*0550*/  DFMA R2, R10, -R2, R8 ;  /* 0x800000020a02722b */ /* 0x000fe20000000008 */
[----:B------:R-:W-:-:S09]  /*0560*/  IMAD.MOV.U32 R4, RZ, RZ, RZ ;  /* 0x000000ffff047224 */ /* 0x000fd200078e00ff */
[C---:B------:R-:W-:Y:S02]  /*0570*/  FSETP.NEU.AND P0, PT, R3.reuse, RZ, PT ;  /* 0x000000ff0300720b */ /* 0x040fe40003f0d000 */
[----:B------:R-:W-:-:S04]  /*0580*/  LOP3.LUT R2, R3, 0x40668000, RZ, 0x3c, !PT ;  /* 0x4066800003027812 */ /* 0x000fc800078e3cff */
[----:B------:R-:W-:-:S04]  /*0590*/  LOP3.LUT R9, R2, 0x80000000, RZ, 0xc0, !PT ;  /* 0x8000000002097812 */ /* 0x000fc800078ec0ff */
[----:B------:R-:W-:-:S03]  /*05a0*/  LOP3.LUT R5, R9, R5, RZ, 0xfc, !PT ;  /* 0x0000000509057212 */ /* 0x000fc600078efcff */
[----:B------:R-:W-:Y:S05]  /*05b0*/  @!P0 BRA `(.L_x_4) ;  /* 0x00000000006c8947 */ /* 0x000fea0003800000 */
[----:B------:R-:W-:Y:S01]  /*05c0*/  IMAD.MOV R3, RZ, RZ, -R7 ;  /* 0x000000ffff037224 */ /* 0x000fe200078e0a07 */
[----:B------:R-:W-:Y:S01]  /*05d0*/  DMUL.RP R4, R10, R4 ;  /* 0x000000040a047228 */ /* 0x000fe20000008000 */
[----:B------:R-:W-:Y:S01]  /*05e0*/  IMAD.MOV.U32 R2, RZ, RZ, RZ ;  /* 0x000000ffff027224 */ /* 0x000fe200078e00ff */
[----:B------:R-:W-:-:S05]  /*05f0*/  IADD3 R7, PT, PT, -R7, -0x43300000, RZ ;  /* 0xbcd0000007077810 */ /* 0x000fca0007ffe1ff */
[----:B------:R-:W-:-:S03]  /*0600*/  DFMA R2, R12, -R2, R10 ;  /* 0x800000020c02722b */ /* 0x000fc6000000000a */
[----:B------:R-:W-:-:S07]  /*0610*/  LOP3.LUT R9, R5, R9, RZ, 0x3c, !PT ;  /* 0x0000000905097212 */ /* 0x000fce00078e3cff */
[----:B------:R-:W-:-:S04]  /*0620*/  FSETP.NEU.AND P0, PT, |R3|, R7, PT ;  /* 0x000000070300720b */ /* 0x000fc80003f0d200 */
[----:B------:R-:W-:Y:S02]  /*0630*/  FSEL R12, R4, R12, !P0 ;  /* 0x0000000c040c7208 */ /* 0x000fe40004000000 */
[----:B------:R-:W-:Y:S01]  /*0640*/  FSEL R13, R9, R13, !P0 ;  /* 0x0000000d090d7208 */ /* 0x000fe20004000000 */
[----:B------:R-:W-:Y:S06]  /*0650*/  BRA `(.L_x_4) ;  /* 0x0000000000447947 */ /* 0x000fec0003800000 */
.L_x_3:
[----:B------:R-:W-:-:S14]  /*0660*/  DSETP.NAN.AND P0, PT, R4, R4, PT ;  /* 0x000000040400722a */ /* 0x000fdc0003f08000 */
[----:B------:R-:W-:Y:S05]  /*0670*/  @P0 BRA `(.L_x_5) ;  /* 0x0000000000340947 */ /* 0x000fea0003800000 */
[----:B------:R-:W-:Y:S01]  /*0680*/  ISETP.NE.AND P0, PT, R18, R19, PT ;  /* 0x000000131200720c */ /* 0x000fe20003f05270 */
[----:B------:R-:W-:Y:S02]  /*0690*/  IMAD.MOV.U32 R12, RZ, RZ, 0x0 ;  /* 0x00000000ff0c7424 */ /* 0x000fe400078e00ff */
[----:B------:R-:W-:-:S10]  /*06a0*/  IMAD.MOV.U32 R13, RZ, RZ, -0x80000 ;  /* 0xfff80000ff0d7424 */ /* 0x000fd400078e00ff */
[----:B------:R-:W-:Y:S05]  /*06b0*/  @!P0 BRA `(.L_x_4) ;  /* 0x00000000002c8947 */ /* 0x000fea0003800000 */
[----:B------:R-:W-:Y:S02]  /*06c0*/  ISETP.NE.AND P0, PT, R18, 0x7ff00000, PT ;  /* 0x7ff000001200780c */ /* 0x000fe40003f05270 */
[----:B------:R-:W-:Y:S02]  /*06d0*/  LOP3.LUT R4, R5, 0x40668000, RZ, 0x3c, !PT ;  /* 0x4066800005047812 */ /* 0x000fe400078e3cff */
[----:B------:R-:W-:Y:S02]  /*06e0*/  ISETP.EQ.OR P0, PT, R19, RZ, !P0 ;  /* 0x000000ff1300720c */ /* 0x000fe40004702670 */
[----:B------:R-:W-:-:S11]  /*06f0*/  LOP3.LUT R13, R4, 0x80000000, RZ, 0xc0, !PT ;  /* 0x80000000040d7812 */ /* 0x000fd600078ec0ff */
[----:B------:R-:W-:Y:S01]  /*0700*/  @P0 LOP3.LUT R2, R13, 0x7ff00000, RZ, 0xfc, !PT ;  /* 0x7ff000000d020812 */ /* 0x000fe200078efcff */
[----:B------:R-:W-:Y:S02]  /*0710*/  @!P0 IMAD.MOV.U32 R12, RZ, RZ, RZ ;  /* 0x000000ffff0c8224 */ /* 0x000fe400078e00ff */
[----:B------:R-:W-:Y:S02]  /*0720*/  @P0 IMAD.MOV.U32 R12, RZ, RZ, RZ ;  /* 0x000000ffff0c0224 */ /* 0x000fe400078e00ff */
[----:B------:R-:W-:Y:S01]  /*0730*/  @P0 IMAD.MOV.U32 R13, RZ, RZ, R2 ;  /* 0x000000ffff0d0224 */ /* 0x000fe200078e0002 */
[----:B------:R-:W-:Y:S06]  /*0740*/  BRA `(.L_x_4) ;  /* 0x0000000000087947 */ /* 0x000fec0003800000 */
.L_x_5:
[----:B------:R-:W-:Y:S01]  /*0750*/  LOP3.LUT R13, R5, 0x80000, RZ, 0xfc, !PT ;  /* 0x00080000050d7812 */ /* 0x000fe200078efcff */
[----:B------:R-:W-:-:S07]  /*0760*/  IMAD.MOV.U32 R12, RZ, RZ, R4 ;  /* 0x000000ffff0c7224 */ /* 0x000fce00078e0004 */
.L_x_4:
[----:B------:R-:W-:Y:S05]  /*0770*/  BSYNC.RECONVERGENT B1 ;  /* 0x0000000000017941 */ /* 0x000fea0003800200 */
.L_x_2:
[----:B------:R-:W-:Y:S02]  /*0780*/  IMAD.MOV.U32 R7, RZ, RZ, 0x0 ;  /* 0x00000000ff077424 */ /* 0x000fe400078e00ff */
[----:B------:R-:W-:Y:S02]  /*0790*/  IMAD.MOV.U32 R2, RZ, RZ, R12 ;  /* 0x000000ffff027224 */ /* 0x000fe400078e000c */
[----:B------:R-:W-:Y:S01]  /*07a0*/  IMAD.MOV.U32 R3, RZ, RZ, R13 ;  /* 0x000000ffff037224 */ /* 0x000fe200078e000d */
[----:B------:R-:W-:Y:S06]  /*07b0*/  RET.REL.NODEC R6 `(_Z15initializeArrayPd) ;  /* 0xfffffff806107950 */ /* 0x000fec0003c3ffff */
.L_x_6:
[----:B------:R-:W-:-:S00]  /*07c0*/  BRA `(.L_x_6) ;  /* 0xfffffffc00fc7947 */ /* 0x000fc0000383ffff */
[----:B------:R-:W-:-:S00]  /*07d0*/  NOP ;  /* 0x0000000000007918 */ /* 0x000fc00000000000 */
        /* <DEDUP_REMOVED lines=10> */
.L_x_7:


//--------------------- .nv.shared.reserved.0     --------------------------
	.section	.nv.shared.reserved.0,"aw",@nobits
	.weak		__nv_reservedSMEM_offset_0_alias
	.size		__nv_reservedSMEM_offset_0_alias, 0, 64
	.other		__nv_reservedSMEM_offset_0_alias,@"STO_CUDA_RESERVED_SHARED STV_DEFAULT"
__nv_reservedSMEM_offset_0_alias:
	.zero		0
	.zero		64


//--------------------- .nv.constant0._Z15initializeArrayPd --------------------------
	.section	.nv.constant0._Z15initializeArrayPd,"a",@progbits
	.sectionflags	@""
	.align	4
.nv.constant0._Z15initializeArrayPd:
	.zero		904


//--------------------- SYMBOLS --------------------------

	.type		.nv.reservedSmem.offset0,@object
	.size		.nv.reservedSmem.offset0,0x4
